//
// Generated by NVIDIA NVVM Compiler
//
// Compiler Build ID: CL-36424714
// Cuda compilation tools, release 13.0, V13.0.88
// Based on NVVM 20.0.0
//

.version 9.0
.target sm_100
.address_size 64

	// .globl	_Z12SAXPY_KernelfiPfS_S_

.visible .entry _Z12SAXPY_KernelfiPfS_S_(
	.param .f32 _Z12SAXPY_KernelfiPfS_S__param_0,
	.param .u32 _Z12SAXPY_KernelfiPfS_S__param_1,
	.param .u64 .ptr .align 1 _Z12SAXPY_KernelfiPfS_S__param_2,
	.param .u64 .ptr .align 1 _Z12SAXPY_KernelfiPfS_S__param_3,
	.param .u64 .ptr .align 1 _Z12SAXPY_KernelfiPfS_S__param_4
)
{
	.reg .pred 	%p<10>;
	.reg .b32 	%r<18>;
	.reg .b32 	%f<89>;
	.reg .b64 	%rd<11>;

	ld.param.f32 	%f1, [_Z12SAXPY_KernelfiPfS_S__param_0];
	ld.param.u32 	%r10, [_Z12SAXPY_KernelfiPfS_S__param_1];
	ld.param.u64 	%rd4, [_Z12SAXPY_KernelfiPfS_S__param_2];
	ld.param.u64 	%rd5, [_Z12SAXPY_KernelfiPfS_S__param_3];
	ld.param.u64 	%rd6, [_Z12SAXPY_KernelfiPfS_S__param_4];
	setp.lt.s32 	%p1, %r10, 1;
	@%p1 bra 	$L__BB0_13;
	cvta.to.global.u64 	%rd7, %rd4;
	cvta.to.global.u64 	%rd8, %rd5;
	cvta.to.global.u64 	%rd9, %rd6;
	mov.u32 	%r11, %tid.x;
	mov.u32 	%r12, %ntid.x;
	mov.u32 	%r13, %ctaid.x;
	mad.lo.s32 	%r14, %r13, %r12, %r11;
	mul.wide.s32 	%rd10, %r14, 4;
	add.s64 	%rd1, %rd7, %rd10;
	add.s64 	%rd2, %rd8, %rd10;
	add.s64 	%rd3, %rd9, %rd10;
	and.b32  	%r1, %r10, 15;
	setp.lt.u32 	%p2, %r10, 16;
	@%p2 bra 	$L__BB0_4;
	and.b32  	%r15, %r10, 2147483632;
	neg.s32 	%r16, %r15;
$L__BB0_3:
	.pragma "nounroll";
	ld.global.f32 	%f2, [%rd1];
	ld.global.f32 	%f3, [%rd2];
	fma.rn.f32 	%f4, %f1, %f2, %f3;
	st.global.f32 	[%rd3], %f4;
	ld.global.f32 	%f5, [%rd1];
	ld.global.f32 	%f6, [%rd2];
	fma.rn.f32 	%f7, %f1, %f5, %f6;
	st.global.f32 	[%rd3], %f7;
	ld.global.f32 	%f8, [%rd1];
	ld.global.f32 	%f9, [%rd2];
	fma.rn.f32 	%f10, %f1, %f8, %f9;
	st.global.f32 	[%rd3], %f10;
	ld.global.f32 	%f11, [%rd1];
	ld.global.f32 	%f12, [%rd2];
	fma.rn.f32 	%f13, %f1, %f11, %f12;
	st.global.f32 	[%rd3], %f13;
	ld.global.f32 	%f14, [%rd1];
	ld.global.f32 	%f15, [%rd2];
	fma.rn.f32 	%f16, %f1, %f14, %f15;
	st.global.f32 	[%rd3], %f16;
	ld.global.f32 	%f17, [%rd1];
	ld.global.f32 	%f18, [%rd2];
	fma.rn.f32 	%f19, %f1, %f17, %f18;
	st.global.f32 	[%rd3], %f19;
	ld.global.f32 	%f20, [%rd1];
	ld.global.f32 	%f21, [%rd2];
	fma.rn.f32 	%f22, %f1, %f20, %f21;
	st.global.f32 	[%rd3], %f22;
	ld.global.f32 	%f23, [%rd1];
	ld.global.f32 	%f24, [%rd2];
	fma.rn.f32 	%f25, %f1, %f23, %f24;
	st.global.f32 	[%rd3], %f25;
	ld.global.f32 	%f26, [%rd1];
	ld.global.f32 	%f27, [%rd2];
	fma.rn.f32 	%f28, %f1, %f26, %f27;
	st.global.f32 	[%rd3], %f28;
	ld.global.f32 	%f29, [%rd1];
	ld.global.f32 	%f30, [%rd2];
	fma.rn.f32 	%f31, %f1, %f29, %f30;
	st.global.f32 	[%rd3], %f31;
	ld.global.f32 	%f32, [%rd1];
	ld.global.f32 	%f33, [%rd2];
	fma.rn.f32 	%f34, %f1, %f32, %f33;
	st.global.f32 	[%rd3], %f34;
	ld.global.f32 	%f35, [%rd1];
	ld.global.f32 	%f36, [%rd2];
	fma.rn.f32 	%f37, %f1, %f35, %f36;
	st.global.f32 	[%rd3], %f37;
	ld.global.f32 	%f38, [%rd1];
	ld.global.f32 	%f39, [%rd2];
	fma.rn.f32 	%f40, %f1, %f38, %f39;
	st.global.f32 	[%rd3], %f40;
	ld.global.f32 	%f41, [%rd1];
	ld.global.f32 	%f42, [%rd2];
	fma.rn.f32 	%f43, %f1, %f41, %f42;
	st.global.f32 	[%rd3], %f43;
	ld.global.f32 	%f44, [%rd1];
	ld.global.f32 	%f45, [%rd2];
	fma.rn.f32 	%f46, %f1, %f44, %f45;
	st.global.f32 	[%rd3], %f46;
	ld.global.f32 	%f47, [%rd1];
	ld.global.f32 	%f48, [%rd2];
	fma.rn.f32 	%f49, %f1, %f47, %f48;
	st.global.f32 	[%rd3], %f49;
	add.s32 	%r16, %r16, 16;
	setp.ne.s32 	%p3, %r16, 0;
	@%p3 bra 	$L__BB0_3;
$L__BB0_4:
	setp.eq.s32 	%p4, %r1, 0;
	@%p4 bra 	$L__BB0_13;
	and.b32  	%r5, %r10, 7;
	setp.lt.u32 	%p5, %r1, 8;
	@%p5 bra 	$L__BB0_7;
	ld.global.f32 	%f50, [%rd1];
	ld.global.f32 	%f51, [%rd2];
	fma.rn.f32 	%f52, %f1, %f50, %f51;
	st.global.f32 	[%rd3], %f52;
	ld.global.f32 	%f53, [%rd1];
	ld.global.f32 	%f54, [%rd2];
	fma.rn.f32 	%f55, %f1, %f53, %f54;
	st.global.f32 	[%rd3], %f55;
	ld.global.f32 	%f56, [%rd1];
	ld.global.f32 	%f57, [%rd2];
	fma.rn.f32 	%f58, %f1, %f56, %f57;
	st.global.f32 	[%rd3], %f58;
	ld.global.f32 	%f59, [%rd1];
	ld.global.f32 	%f60, [%rd2];
	fma.rn.f32 	%f61, %f1, %f59, %f60;
	st.global.f32 	[%rd3], %f61;
	ld.global.f32 	%f62, [%rd1];
	ld.global.f32 	%f63, [%rd2];
	fma.rn.f32 	%f64, %f1, %f62, %f63;
	st.global.f32 	[%rd3], %f64;
	ld.global.f32 	%f65, [%rd1];
	ld.global.f32 	%f66, [%rd2];
	fma.rn.f32 	%f67, %f1, %f65, %f66;
	st.global.f32 	[%rd3], %f67;
	ld.global.f32 	%f68, [%rd1];
	ld.global.f32 	%f69, [%rd2];
	fma.rn.f32 	%f70, %f1, %f68, %f69;
	st.global.f32 	[%rd3], %f70;
	ld.global.f32 	%f71, [%rd1];
	ld.global.f32 	%f72, [%rd2];
	fma.rn.f32 	%f73, %f1, %f71, %f72;
	st.global.f32 	[%rd3], %f73;
$L__BB0_7:
	setp.eq.s32 	%p6, %r5, 0;
	@%p6 bra 	$L__BB0_13;
	and.b32  	%r6, %r10, 3;
	setp.lt.u32 	%p7, %r5, 4;
	@%p7 bra 	$L__BB0_10;
	ld.global.f32 	%f74, [%rd1];
	ld.global.f32 	%f75, [%rd2];
	fma.rn.f32 	%f76, %f1, %f74, %f75;
	st.global.f32 	[%rd3], %f76;
	ld.global.f32 	%f77, [%rd1];
	ld.global.f32 	%f78, [%rd2];
	fma.rn.f32 	%f79, %f1, %f77, %f78;
	st.global.f32 	[%rd3], %f79;
	ld.global.f32 	%f80, [%rd1];
	ld.global.f32 	%f81, [%rd2];
	fma.rn.f32 	%f82, %f1, %f80, %f81;
	st.global.f32 	[%rd3], %f82;
	ld.global.f32 	%f83, [%rd1];
	ld.global.f32 	%f84, [%rd2];
	fma.rn.f32 	%f85, %f1, %f83, %f84;
	st.global.f32 	[%rd3], %f85;
$L__BB0_10:
	setp.eq.s32 	%p8, %r6, 0;
	@%p8 bra 	$L__BB0_13;
	neg.s32 	%r17, %r6;
$L__BB0_12:
	.pragma "nounroll";
	ld.global.f32 	%f86, [%rd1];
	ld.global.f32 	%f87, [%rd2];
	fma.rn.f32 	%f88, %f1, %f86, %f87;
	st.global.f32 	[%rd3], %f88;
	add.s32 	%r17, %r17, 1;
	setp.ne.s32 	%p9, %r17, 0;
	@%p9 bra 	$L__BB0_12;
$L__BB0_13:
	ret;

}


// ===== COMPILED SASS (sm_100) =====

	.target	sm_100

	.elftype	@"ET_EXEC"


//--------------------- .note.nv.tkinfo           --------------------------
	.section	.note.nv.tkinfo,"",@"SHT_NOTE"
	.sectionflags	@"SHF_NOTE_NV_TKINFO"
	.tkinfo
        /*0018*/ 	.word	0x00000002
        /*0030*/ 	.string	""
        /*0030*/ 	.string	"ptxas"
        /*0030*/ 	.string	"Cuda compilation tools, release 13.0, V13.0.88"
        /*0030*/ 	.string	"Build cuda_13.0.r13.0/compiler.36424714_0"
        /*0030*/ 	.string	"-arch sm_100 -m 64 "



//--------------------- .note.nv.cuinfo           --------------------------
	.section	.note.nv.cuinfo,"",@"SHT_NOTE"
	.sectionflags	@"SHF_NOTE_NV_CUINFO"
        /*0018*/ 	.short	0x0002
        /*001a*/ 	.short	0x0064
        /*001c*/ 	.short	0x0082
	.zero		2


//--------------------- .nv.info                  --------------------------
	.section	.nv.info,"",@"SHT_CUDA_INFO"
	.align	4


	//----- nvinfo : EIATTR_REGCOUNT
	.align		4
        /*0000*/ 	.byte	0x04, 0x2f
        /*0002*/ 	.short	(.L_1 - .L_0)
	.align		4
.L_0:
        /*0004*/ 	.word	index@(_Z12SAXPY_KernelfiPfS_S_)
        /*0008*/ 	.word	0x00000012


	//----- nvinfo : EIATTR_FRAME_SIZE
	.align		4
.L_1:
        /*000c*/ 	.byte	0x04, 0x11
        /*000e*/ 	.short	(.L_3 - .L_2)
	.align		4
.L_2:
        /*0010*/ 	.word	index@(_Z12SAXPY_KernelfiPfS_S_)
        /*0014*/ 	.word	0x00000000


	//----- nvinfo : EIATTR_MIN_STACK_SIZE
	.align		4
.L_3:
        /*0018*/ 	.byte	0x04, 0x12
        /*001a*/ 	.short	(.L_5 - .L_4)
	.align		4
.L_4:
        /*001c*/ 	.word	index@(_Z12SAXPY_KernelfiPfS_S_)
        /*0020*/ 	.word	0x00000000
.L_5:


//--------------------- .nv.compat                --------------------------
	.section	.nv.compat,"",@"SHT_CUDA_COMPAT_INFO"
	.align	4
        /*0000*/ 	.byte	0x02, 0x09, 0x00, 0x00, 0x02, 0x02, 0x01, 0x00, 0x02, 0x05, 0x05, 0x00, 0x03, 0x07, 0x01, 0x01
        /*0010*/ 	.byte	0x02, 0x03, 0x00, 0x00, 0x02, 0x06, 0x01, 0x00, 0x04, 0x0b, 0x08, 0x00, 0x09, 0x00, 0x00, 0x00
        /*0020*/ 	.byte	0x00, 0x00, 0x00, 0x00


//--------------------- .nv.info._Z12SAXPY_KernelfiPfS_S_ --------------------------
	.section	.nv.info._Z12SAXPY_KernelfiPfS_S_,"",@"SHT_CUDA_INFO"
	.sectionflags	@""
	.align	4


	//----- nvinfo : EIATTR_CUDA_API_VERSION
	.align		4
        /*0000*/ 	.byte	0x04, 0x37
        /*0002*/ 	.short	(.L_7 - .L_6)
.L_6:
        /*0004*/ 	.word	0x00000082


	//----- nvinfo : EIATTR_KPARAM_INFO
	.align		4
.L_7:
        /*0008*/ 	.byte	0x04, 0x17
        /*000a*/ 	.short	(.L_9 - .L_8)
.L_8:
        /*000c*/ 	.word	0x00000000
        /*0010*/ 	.short	0x0004
        /*0012*/ 	.short	0x0018
        /*0014*/ 	.byte	0x00, 0xf5, 0x21, 0x00


	//----- nvinfo : EIATTR_KPARAM_INFO
	.align		4
.L_9:
        /*0018*/ 	.byte	0x04, 0x17
        /*001a*/ 	.short	(.L_11 - .L_10)
.L_10:
        /*001c*/ 	.word	0x00000000
        /*0020*/ 	.short	0x0003
        /*0022*/ 	.short	0x0010
        /*0024*/ 	.byte	0x00, 0xf5, 0x21, 0x00


	//----- nvinfo : EIATTR_KPARAM_INFO
	.align		4
.L_11:
        /*0028*/ 	.byte	0x04, 0x17
        /*002a*/ 	.short	(.L_13 - .L_12)
.L_12:
        /*002c*/ 	.word	0x00000000
        /*0030*/ 	.short	0x0002
        /*0032*/ 	.short	0x0008
        /*0034*/ 	.byte	0x00, 0xf5, 0x21, 0x00


	//----- nvinfo : EIATTR_KPARAM_INFO
	.align		4
.L_13:
        /*0038*/ 	.byte	0x04, 0x17
        /*003a*/ 	.short	(.L_15 - .L_14)
.L_14:
        /*003c*/ 	.word	0x00000000
        /*0040*/ 	.short	0x0001
        /*0042*/ 	.short	0x0004
        /*0044*/ 	.byte	0x00, 0xf0, 0x11, 0x00


	//----- nvinfo : EIATTR_KPARAM_INFO
	.align		4
.L_15:
        /*0048*/ 	.byte	0x04, 0x17
        /*004a*/ 	.short	(.L_17 - .L_16)
.L_16:
        /*004c*/ 	.word	0x00000000
        /*0050*/ 	.short	0x0000
        /*0052*/ 	.short	0x0000
        /*0054*/ 	.byte	0x00, 0xf0, 0x11, 0x00


	//----- nvinfo : EIATTR_SPARSE_MMA_MASK
	.align		4
.L_17:
        /*0058*/ 	.byte	0x03, 0x50
        /*005a*/ 	.short	0x0000


	//----- nvinfo : EIATTR_MAXREG_COUNT
	.align		4
        /*005c*/ 	.byte	0x03, 0x1b
        /*005e*/ 	.short	0x00ff


	//----- nvinfo : EIATTR_MERCURY_ISA_VERSION
	.align		4
        /*0060*/ 	.byte	0x03, 0x5f
        /*0062*/ 	.short	0x0101


	//----- nvinfo : EIATTR_VRC_CTA_INIT_COUNT
	.align		4
        /*0064*/ 	.byte	0x02, 0x4a
	.zero		1
	.zero		1


	//----- nvinfo : EIATTR_EXIT_INSTR_OFFSETS
	.align		4
        /*0068*/ 	.byte	0x04, 0x1c
        /*006a*/ 	.short	(.L_19 - .L_18)


	//   ....[0]....
.L_18:
        /*006c*/ 	.word	0x00000030


	//   ....[1]....
        /*0070*/ 	.word	0x00000590


	//   ....[2]....
        /*0074*/ 	.word	0x000007f0


	//   ....[3]....
        /*0078*/ 	.word	0x00000950


	//   ....[4]....
        /*007c*/ 	.word	0x000009f0


	//----- nvinfo : EIATTR_CBANK_PARAM_SIZE
	.align		4
.L_19:
        /*0080*/ 	.byte	0x03, 0x19
        /*0082*/ 	.short	0x0020


	//----- nvinfo : EIATTR_PARAM_CBANK
	.align		4
        /*0084*/ 	.byte	0x04, 0x0a
        /*0086*/ 	.short	(.L_21 - .L_20)
	.align		4
.L_20:
        /*0088*/ 	.word	index@(.nv.constant0._Z12SAXPY_KernelfiPfS_S_)
        /*008c*/ 	.short	0x0380
        /*008e*/ 	.short	0x0020


	//----- nvinfo : EIATTR_SW_WAR
	.align		4
.L_21:
        /*0090*/ 	.byte	0x04, 0x36
        /*0092*/ 	.short	(.L_23 - .L_22)
.L_22:
        /*0094*/ 	.word	0x00000008
.L_23:


//--------------------- .nv.callgraph             --------------------------
	.section	.nv.callgraph,"",@"SHT_CUDA_CALLGRAPH"
	.align	4
	.sectionentsize	8
	.align		4
        /*0000*/ 	.word	0x00000000
	.align		4
        /*0004*/ 	.word	0xffffffff
	.align		4
        /*0008*/ 	.word	0x00000000
	.align		4
        /*000c*/ 	.word	0xfffffffe
	.align		4
        /*0010*/ 	.word	0x00000000
	.align		4
        /*0014*/ 	.word	0xfffffffd
	.align		4
        /*0018*/ 	.word	0x00000000
	.align		4
        /*001c*/ 	.word	0xfffffffc


//--------------------- .text._Z12SAXPY_KernelfiPfS_S_ --------------------------
	.section	.text._Z12SAXPY_KernelfiPfS_S_,"ax",@progbits
	.align	128
        .global         _Z12SAXPY_KernelfiPfS_S_
        .type           _Z12SAXPY_KernelfiPfS_S_,@function
        .size           _Z12SAXPY_KernelfiPfS_S_,(.L_x_6 - _Z12SAXPY_KernelfiPfS_S_)
        .other          _Z12SAXPY_KernelfiPfS_S_,@"STO_CUDA_ENTRY STV_DEFAULT"
_Z12SAXPY_KernelfiPfS_S_:
.text._Z12SAXPY_KernelfiPfS_S_:
[----:B------:R-:W-:Y:S08]  /*0000*/  LDC R1, c[0x0][0x37c] ;  /* 0x0000df00ff017b82 */ /* 0x000ff00000000800 */
[----:B------:R-:W0:Y:S02]  /*0010*/  LDC R0, c[0x0][0x384] ;  /* 0x0000e100ff007b82 */ /* 0x000e240000000800 */
[----:B0-----:R-:W-:-:S13]  /*0020*/  ISETP.GE.AND P0, PT, R0, 0x1, PT ;  /* 0x000000010000780c */ /* 0x001fda0003f06270 */
[----:B------:R-:W-:Y:S05]  /*0030*/  @!P0 EXIT ;  /* 0x000000000000894d */ /* 0x000fea0003800000 */
[----:B------:R-:W0:Y:S01]  /*0040*/  S2R R9, SR_TID.X ;  /* 0x0000000000097919 */ /* 0x000e220000002100 */
[----:B------:R-:W1:Y:S01]  /*0050*/  LDC.64 R2, c[0x0][0x388] ;  /* 0x0000e200ff027b82 */ /* 0x000e620000000a00 */
[----:B------:R-:W0:Y:S01]  /*0060*/  LDCU UR4, c[0x0][0x360] ;  /* 0x00006c00ff0477ac */ /* 0x000e220008000800 */
[C---:B------:R-:W-:Y:S01]  /*0070*/  ISETP.GE.U32.AND P1, PT, R0.reuse, 0x10, PT ;  /* 0x000000100000780c */ /* 0x040fe20003f26070 */
[----:B------:R-:W0:Y:S01]  /*0080*/  S2R R8, SR_CTAID.X ;  /* 0x0000000000087919 */ /* 0x000e220000002500 */
[----:B------:R-:W-:-:S04]  /*0090*/  LOP3.LUT R12, R0, 0xf, RZ, 0xc0, !PT ;  /* 0x0000000f000c7812 */ /* 0x000fc800078ec0ff */
[----:B------:R-:W2:Y:S01]  /*00a0*/  LDC.64 R4, c[0x0][0x390] ;  /* 0x0000e400ff047b82 */ /* 0x000ea20000000a00 */
[----:B------:R-:W-:-:S07]  /*00b0*/  ISETP.NE.AND P0, PT, R12, RZ, PT ;  /* 0x000000ff0c00720c */ /* 0x000fce0003f05270 */
[----:B------:R-:W3:Y:S01]  /*00c0*/  LDC.64 R6, c[0x0][0x398] ;  /* 0x0000e600ff067b82 */ /* 0x000ee20000000a00 */
[----:B0-----:R-:W-:Y:S01]  /*00d0*/  IMAD R9, R8, UR4, R9 ;  /* 0x0000000408097c24 */ /* 0x001fe2000f8e0209 */
[----:B------:R-:W0:Y:S03]  /*00e0*/  LDCU.64 UR4, c[0x0][0x358] ;  /* 0x00006b00ff0477ac */ /* 0x000e260008000a00 */
[----:B-1----:R-:W-:-:S04]  /*00f0*/  IMAD.WIDE R2, R9, 0x4, R2 ;  /* 0x0000000409027825 */ /* 0x002fc800078e0202 */
[----:B--2---:R-:W-:-:S04]  /*0100*/  IMAD.WIDE R4, R9, 0x4, R4 ;  /* 0x0000000409047825 */ /* 0x004fc800078e0204 */
[----:B---3--:R-:W-:Y:S01]  /*0110*/  IMAD.WIDE R6, R9, 0x4, R6 ;  /* 0x0000000409067825 */ /* 0x008fe200078e0206 */
[----:B0-----:R-:W-:Y:S06]  /*0120*/  @!P1 BRA `(.L_x_0) ;  /* 0x0000000400189947 */ /* 0x001fec0003800000 */
[----:B------:R-:W-:Y:S01]  /*0130*/  LOP3.LUT R8, R0, 0x7ffffff0, RZ, 0xc0, !PT ;  /* 0x7ffffff000087812 */ /* 0x000fe200078ec0ff */
[----:B------:R-:W0:Y:S03]  /*0140*/  LDCU UR6, c[0x0][0x380] ;  /* 0x00007000ff0677ac */ /* 0x000e260008000800 */
[----:B------:R-:W-:-:S07]  /*0150*/  IADD3 R8, PT, PT, -R8, RZ, RZ ;  /* 0x000000ff08087210 */ /* 0x000fce0007ffe1ff */
.L_x_1:
[----:B----4-:R-:W0:Y:S04]  /*0160*/  LDG.E R9, desc[UR4][R2.64] ;  /* 0x0000000402097981 */ /* 0x010e28000c1e1900 */
[----:B------:R-:W0:Y:S02]  /*0170*/  LDG.E R10, desc[UR4][R4.64] ;  /* 0x00000004040a7981 */ /* 0x000e24000c1e1900 */
[----:B0-----:R-:W-:-:S05]  /*0180*/  FFMA R9, R9, UR6, R10 ;  /* 0x0000000609097c23 */ /* 0x001fca000800000a */
[----:B------:R0:W-:Y:S04]  /*0190*/  STG.E desc[UR4][R6.64], R9 ;  /* 0x0000000906007986 */ /* 0x0001e8000c101904 */
[----:B------:R-:W2:Y:S04]  /*01a0*/  LDG.E R10, desc[UR4][R2.64] ;  /* 0x00000004020a7981 */ /* 0x000ea8000c1e1900 */
[----:B------:R-:W2:Y:S02]  /*01b0*/  LDG.E R11, desc[UR4][R4.64] ;  /* 0x00000004040b7981 */ /* 0x000ea4000c1e1900 */
[----:B--2---:R-:W-:-:S05]  /*01c0*/  FFMA R11, R10, UR6, R11 ;  /* 0x000000060a0b7c23 */ /* 0x004fca000800000b */
[----:B------:R1:W-:Y:S04]  /*01d0*/  STG.E desc[UR4][R6.64], R11 ;  /* 0x0000000b06007986 */ /* 0x0003e8000c101904 */
[----:B------:R-:W2:Y:S04]  /*01e0*/  LDG.E R10, desc[UR4][R2.64] ;  /* 0x00000004020a7981 */ /* 0x000ea8000c1e1900 */
[----:B------:R-:W2:Y:S02]  /*01f0*/  LDG.E R13, desc[UR4][R4.64] ;  /* 0x00000004040d7981 */ /* 0x000ea4000c1e1900 */
[----:B--2---:R-:W-:-:S05]  /*0200*/  FFMA R13, R10, UR6, R13 ;  /* 0x000000060a0d7c23 */ /* 0x004fca000800000d */
[----:B------:R2:W-:Y:S04]  /*0210*/  STG.E desc[UR4][R6.64], R13 ;  /* 0x0000000d06007986 */ /* 0x0005e8000c101904 */
[----:B------:R-:W3:Y:S04]  /*0220*/  LDG.E R10, desc[UR4][R2.64] ;  /* 0x00000004020a7981 */ /* 0x000ee8000c1e1900 */
[----:B------:R-:W3:Y:S02]  /*0230*/  LDG.E R15, desc[UR4][R4.64] ;  /* 0x00000004040f7981 */ /* 0x000ee4000c1e1900 */
[----:B---3--:R-:W-:-:S05]  /*0240*/  FFMA R15, R10, UR6, R15 ;  /* 0x000000060a0f7c23 */ /* 0x008fca000800000f */
[----:B------:R3:W-:Y:S04]  /*0250*/  STG.E desc[UR4][R6.64], R15 ;  /* 0x0000000f06007986 */ /* 0x0007e8000c101904 */
[----:B0-----:R-:W4:Y:S04]  /*0260*/  LDG.E R9, desc[UR4][R2.64] ;  /* 0x0000000402097981 */ /* 0x001f28000c1e1900 */
[----:B------:R-:W4:Y:S02]  /*0270*/  LDG.E R10, desc[UR4][R4.64] ;  /* 0x00000004040a7981 */ /* 0x000f24000c1e1900 */
[----:B----4-:R-:W-:-:S05]  /*0280*/  FFMA R9, R9, UR6, R10 ;  /* 0x0000000609097c23 */ /* 0x010fca000800000a */
[----:B------:R0:W-:Y:S04]  /*0290*/  STG.E desc[UR4][R6.64], R9 ;  /* 0x0000000906007986 */ /* 0x0001e8000c101904 */
[----:B------:R-:W4:Y:S04]  /*02a0*/  LDG.E R10, desc[UR4][R2.64] ;  /* 0x00000004020a7981 */ /* 0x000f28000c1e1900 */
[----:B-1----:R-:W4:Y:S02]  /*02b0*/  LDG.E R11, desc[UR4][R4.64] ;  /* 0x00000004040b7981 */ /* 0x002f24000c1e1900 */
[----:B----4-:R-:W-:-:S05]  /*02c0*/  FFMA R11, R10, UR6, R11 ;  /* 0x000000060a0b7c23 */ /* 0x010fca000800000b */
[----:B------:R1:W-:Y:S04]  /*02d0*/  STG.E desc[UR4][R6.64], R11 ;  /* 0x0000000b06007986 */ /* 0x0003e8000c101904 */
[----:B------:R-:W4:Y:S04]  /*02e0*/  LDG.E R10, desc[UR4][R2.64] ;  /* 0x00000004020a7981 */ /* 0x000f28000c1e1900 */
[----:B--2---:R-:W4:Y:S02]  /*02f0*/  LDG.E R13, desc[UR4][R4.64] ;  /* 0x00000004040d7981 */ /* 0x004f24000c1e1900 */
[----:B----4-:R-:W-:-:S05]  /*0300*/  FFMA R13, R10, UR6, R13 ;  /* 0x000000060a0d7c23 */ /* 0x010fca000800000d */
[----:B------:R2:W-:Y:S04]  /*0310*/  STG.E desc[UR4][R6.64], R13 ;  /* 0x0000000d06007986 */ /* 0x0005e8000c101904 */
[----:B------:R-:W4:Y:S04]  /*0320*/  LDG.E R10, desc[UR4][R2.64] ;  /* 0x00000004020a7981 */ /* 0x000f28000c1e1900 */
[----:B---3--:R-:W4:Y:S02]  /*0330*/  LDG.E R15, desc[UR4][R4.64] ;  /* 0x00000004040f7981 */ /* 0x008f24000c1e1900 */
[----:B----4-:R-:W-:-:S05]  /*0340*/  FFMA R15, R10, UR6, R15 ;  /* 0x000000060a0f7c23 */ /* 0x010fca000800000f */
        /* <DEDUP_REMOVED lines=21> */
[----:B------:R-:W5:Y:S04]  /*04a0*/  LDG.E R10, desc[UR4][R2.64] ;  /* 0x00000004020a7981 */ /* 0x000f68000c1e1900 */
[----:B-1----:R-:W5:Y:S02]  /*04b0*/  LDG.E R11, desc[UR4][R4.64] ;  /* 0x00000004040b7981 */ /* 0x002f64000c1e1900 */
[----:B-----5:R-:W-:-:S05]  /*04c0*/  FFMA R11, R10, UR6, R11 ;  /* 0x000000060a0b7c23 */ /* 0x020fca000800000b */
[----:B------:R4:W-:Y:S04]  /*04d0*/  STG.E desc[UR4][R6.64], R11 ;  /* 0x0000000b06007986 */ /* 0x0009e8000c101904 */
[----:B------:R-:W5:Y:S04]  /*04e0*/  LDG.E R10, desc[UR4][R2.64] ;  /* 0x00000004020a7981 */ /* 0x000f68000c1e1900 */
[----:B--2---:R-:W5:Y:S01]  /*04f0*/  LDG.E R13, desc[UR4][R4.64] ;  /* 0x00000004040d7981 */ /* 0x004f62000c1e1900 */
[----:B------:R-:W-:Y:S01]  /*0500*/  IADD3 R8, PT, PT, R8, 0x10, RZ ;  /* 0x0000001008087810 */ /* 0x000fe20007ffe0ff */
[----:B-----5:R-:W-:-:S05]  /*0510*/  FFMA R13, R10, UR6, R13 ;  /* 0x000000060a0d7c23 */ /* 0x020fca000800000d */
[----:B------:R4:W-:Y:S04]  /*0520*/  STG.E desc[UR4][R6.64], R13 ;  /* 0x0000000d06007986 */ /* 0x0009e8000c101904 */
[----:B------:R-:W2:Y:S04]  /*0530*/  LDG.E R10, desc[UR4][R2.64] ;  /* 0x00000004020a7981 */ /* 0x000ea8000c1e1900 */
[----:B---3--:R-:W2:Y:S01]  /*0540*/  LDG.E R15, desc[UR4][R4.64] ;  /* 0x00000004040f7981 */ /* 0x008ea2000c1e1900 */
[----:B------:R-:W-:Y:S01]  /*0550*/  ISETP.NE.AND P1, PT, R8, RZ, PT ;  /* 0x000000ff0800720c */ /* 0x000fe20003f25270 */
[----:B--2---:R-:W-:-:S05]  /*0560*/  FFMA R15, R10, UR6, R15 ;  /* 0x000000060a0f7c23 */ /* 0x004fca000800000f */
[----:B------:R4:W-:Y:S07]  /*0570*/  STG.E desc[UR4][R6.64], R15 ;  /* 0x0000000f06007986 */ /* 0x0009ee000c101904 */
[----:B------:R-:W-:Y:S05]  /*0580*/  @P1 BRA `(.L_x_1) ;  /* 0xfffffff800f41947 */ /* 0x000fea000383ffff */
.L_x_0:
[----:B------:R-:W-:Y:S05]  /*0590*/  @!P0 EXIT ;  /* 0x000000000000894d */ /* 0x000fea0003800000 */
[----:B------:R-:W-:Y:S02]  /*05a0*/  ISETP.GE.U32.AND P0, PT, R12, 0x8, PT ;  /* 0x000000080c00780c */ /* 0x000fe40003f06070 */
[----:B------:R-:W-:-:S04]  /*05b0*/  LOP3.LUT R10, R0, 0x7, RZ, 0xc0, !PT ;  /* 0x00000007000a7812 */ /* 0x000fc800078ec0ff */
[----:B------:R-:W-:-:S07]  /*05c0*/  ISETP.NE.AND P1, PT, R10, RZ, PT ;  /* 0x000000ff0a00720c */ /* 0x000fce0003f25270 */
[----:B------:R-:W-:Y:S06]  /*05d0*/  @!P0 BRA `(.L_x_2) ;  /* 0x0000000000848947 */ /* 0x000fec0003800000 */
[----:B------:R-:W2:Y:S01]  /*05e0*/  LDG.E R8, desc[UR4][R2.64] ;  /* 0x0000000402087981 */ /* 0x000ea2000c1e1900 */
[----:B------:R-:W2:Y:S03]  /*05f0*/  LDCU UR6, c[0x0][0x380] ;  /* 0x00007000ff0677ac */ /* 0x000ea60008000800 */
[----:B----4-:R-:W2:Y:S02]  /*0600*/  LDG.E R9, desc[UR4][R4.64] ;  /* 0x0000000404097981 */ /* 0x010ea4000c1e1900 */
[----:B--2---:R-:W-:-:S05]  /*0610*/  FFMA R9, R8, UR6, R9 ;  /* 0x0000000608097c23 */ /* 0x004fca0008000009 */
        /* <DEDUP_REMOVED lines=13> */
[----:B------:R-:W4:Y:S04]  /*06f0*/  LDG.E R8, desc[UR4][R2.64] ;  /* 0x0000000402087981 */ /* 0x000f28000c1e1900 */
[----:B0-----:R-:W4:Y:S02]  /*0700*/  LDG.E R9, desc[UR4][R4.64] ;  /* 0x0000000404097981 */ /* 0x001f24000c1e1900 */
        /* <DEDUP_REMOVED lines=10> */
[----:B------:R-:W2:Y:S04]  /*07b0*/  LDG.E R8, desc[UR4][R2.64] ;  /* 0x0000000402087981 */ /* 0x000ea8000c1e1900 */
[----:B---3--:R-:W2:Y:S02]  /*07c0*/  LDG.E R15, desc[UR4][R4.64] ;  /* 0x00000004040f7981 */ /* 0x008ea4000c1e1900 */
[----:B--2---:R-:W-:-:S05]  /*07d0*/  FFMA R15, R8, UR6, R15 ;  /* 0x00000006080f7c23 */ /* 0x004fca000800000f */
[----:B------:R0:W-:Y:S02]  /*07e0*/  STG.E desc[UR4][R6.64], R15 ;  /* 0x0000000f06007986 */ /* 0x0001e4000c101904 */
.L_x_2:
[----:B------:R-:W-:Y:S05]  /*07f0*/  @!P1 EXIT ;  /* 0x000000000000994d */ /* 0x000fea0003800000 */
[----:B------:R-:W-:Y:S02]  /*0800*/  ISETP.GE.U32.AND P0, PT, R10, 0x4, PT ;  /* 0x000000040a00780c */ /* 0x000fe40003f06070 */
[----:B------:R-:W-:-:S04]  /*0810*/  LOP3.LUT R0, R0, 0x3, RZ, 0xc0, !PT ;  /* 0x0000000300007812 */ /* 0x000fc800078ec0ff */
[----:B------:R-:W-:-:S07]  /*0820*/  ISETP.NE.AND P1, PT, R0, RZ, PT ;  /* 0x000000ff0000720c */ /* 0x000fce0003f25270 */
[----:B------:R-:W-:Y:S06]  /*0830*/  @!P0 BRA `(.L_x_3) ;  /* 0x0000000000448947 */ /* 0x000fec0003800000 */
[----:B------:R-:W2:Y:S01]  /*0840*/  LDG.E R8, desc[UR4][R2.64] ;  /* 0x0000000402087981 */ /* 0x000ea2000c1e1900 */
[----:B------:R-:W2:Y:S03]  /*0850*/  LDCU UR6, c[0x0][0x380] ;  /* 0x00007000ff0677ac */ /* 0x000ea60008000800 */
[----:B0---4-:R-:W2:Y:S02]  /*0860*/  LDG.E R9, desc[UR4][R4.64] ;  /* 0x0000000404097981 */ /* 0x011ea4000c1e1900 */
        /* <DEDUP_REMOVED lines=13> */
[----:B------:R1:W-:Y:S02]  /*0940*/  STG.E desc[UR4][R6.64], R15 ;  /* 0x0000000f06007986 */ /* 0x0003e4000c101904 */
.L_x_3:
[----:B------:R-:W-:Y:S05]  /*0950*/  @!P1 EXIT ;  /* 0x000000000000994d */ /* 0x000fea0003800000 */
[----:B------:R-:W-:Y:S01]  /*0960*/  IADD3 R0, PT, PT, -R0, RZ, RZ ;  /* 0x000000ff00007210 */ /* 0x000fe20007ffe1ff */
[----:B------:R-:W2:Y:S06]  /*0970*/  LDCU UR6, c[0x0][0x380] ;  /* 0x00007000ff0677ac */ /* 0x000eac0008000800 */
.L_x_4:
[----:B------:R-:W2:Y:S04]  /*0980*/  LDG.E R8, desc[UR4][R2.64] ;  /* 0x0000000402087981 */ /* 0x000ea8000c1e1900 */
[----:B01-34-:R-:W2:Y:S01]  /*0990*/  LDG.E R9, desc[UR4][R4.64] ;  /* 0x0000000404097981 */ /* 0x01bea2000c1e1900 */
[----:B------:R-:W-:-:S04]  /*09a0*/  IADD3 R0, PT, PT, R0, 0x1, RZ ;  /* 0x0000000100007810 */ /* 0x000fc80007ffe0ff */
[----:B------:R-:W-:Y:S01]  /*09b0*/  ISETP.NE.AND P0, PT, R0, RZ, PT ;  /* 0x000000ff0000720c */ /* 0x000fe20003f05270 */
[----:B--2---:R-:W-:-:S05]  /*09c0*/  FFMA R9, R8, UR6, R9 ;  /* 0x0000000608097c23 */ /* 0x004fca0008000009 */
[----:B------:R3:W-:Y:S07]  /*09d0*/  STG.E desc[UR4][R6.64], R9 ;  /* 0x0000000906007986 */ /* 0x0007ee000c101904 */
[----:B------:R-:W-:Y:S05]  /*09e0*/  @P0 BRA `(.L_x_4) ;  /* 0xfffffffc00e40947 */ /* 0x000fea000383ffff */
[----:B------:R-:W-:Y:S05]  /*09f0*/  EXIT ;  /* 0x000000000000794d */ /* 0x000fea0003800000 */
.L_x_5:
[----:B------:R-:W-:-:S00]  /*0a00*/  BRA `(.L_x_5) ;  /* 0xfffffffc00fc7947 */ /* 0x000fc0000383ffff */
[----:B------:R-:W-:-:S00]  /*0a10*/  NOP ;  /* 0x0000000000007918 */ /* 0x000fc00000000000 */
        /* <DEDUP_REMOVED lines=14> */
.L_x_6:


//--------------------- .nv.shared.reserved.0     --------------------------
	.section	.nv.shared.reserved.0,"aw",@nobits
	.weak		__nv_reservedSMEM_offset_0_alias
	.size		__nv_reservedSMEM_offset_0_alias, 0, 64
	.other		__nv_reservedSMEM_offset_0_alias,@"STO_CUDA_RESERVED_SHARED STV_DEFAULT"
__nv_reservedSMEM_offset_0_alias:
	.zero		0
	.zero		64


//--------------------- .nv.constant0._Z12SAXPY_KernelfiPfS_S_ --------------------------
	.section	.nv.constant0._Z12SAXPY_KernelfiPfS_S_,"a",@progbits
	.sectionflags	@""
	.align	4
.nv.constant0._Z12SAXPY_KernelfiPfS_S_:
	.zero		928


//--------------------- SYMBOLS --------------------------

	.type		.nv.reservedSmem.offset0,@object
	.size		.nv.reservedSmem.offset0,0x4
